	.headerflags	@"EF_CUDA_TEXMODE_UNIFIED EF_CUDA_64BIT_ADDRESS EF_CUDA_ACCELERATORS EF_CUDA_SM90 EF_CUDA_VIRTUAL_SM(EF_CUDA_SM90)"
	.elftype	@"ET_EXEC"


//--------------------- .nv.info                  --------------------------
	.section	.nv.info,"",@"SHT_CUDA_INFO"
	.align	4


	//----- nvinfo : EIATTR_REGCOUNT
	.align		4
        /*0000*/ 	.byte	0x04, 0x2f
        /*0002*/ 	.short	(.L_3 - .L_2)
	.align		4
.L_2:
        /*0004*/ 	.word	index@(triton_poi_fused__native_batch_norm_legit_no_training_relu_30)
        /*0008*/ 	.word	0x00000010


	//----- nvinfo : EIATTR_MIN_STACK_SIZE
	.align		4
.L_3:
        /*000c*/ 	.byte	0x04, 0x12
        /*000e*/ 	.short	(.L_5 - .L_4)
	.align		4
.L_4:
        /*0010*/ 	.word	index@(triton_poi_fused__native_batch_norm_legit_no_training_relu_30)
        /*0014*/ 	.word	0x00000000


	//----- nvinfo : EIATTR_FRAME_SIZE
	.align		4
.L_5:
        /*0018*/ 	.byte	0x04, 0x11
        /*001a*/ 	.short	(.L_7 - .L_6)
	.align		4
.L_6:
        /*001c*/ 	.word	index@(triton_poi_fused__native_batch_norm_legit_no_training_relu_30)
        /*0020*/ 	.word	0x00000000


	//----- nvinfo : EIATTR_MIN_STACK_SIZE
	.align		4
.L_7:
        /*0024*/ 	.byte	0x04, 0x12
        /*0026*/ 	.short	(.L_9 - .L_8)
	.align		4
.L_8:
        /*0028*/ 	.word	index@(triton_poi_fused__native_batch_norm_legit_no_training_relu_30)
        /*002c*/ 	.word	0x00000000
.L_9:


//--------------------- .nv.info.triton_poi_fused__native_batch_norm_legit_no_training_relu_30 --------------------------
	.section	.nv.info.triton_poi_fused__native_batch_norm_legit_no_training_relu_30,"",@"SHT_CUDA_INFO"
	.sectionflags	@""
	.align	4


	//----- nvinfo : EIATTR_CUDA_API_VERSION
	.align		4
        /*0000*/ 	.byte	0x04, 0x37
        /*0002*/ 	.short	(.L_11 - .L_10)
.L_10:
        /*0004*/ 	.word	0x0000007c


	//----- nvinfo : EIATTR_KPARAM_INFO
	.align		4
.L_11:
        /*0008*/ 	.byte	0x04, 0x17
        /*000a*/ 	.short	(.L_13 - .L_12)
.L_12:
        /*000c*/ 	.word	0x00000000
        /*0010*/ 	.short	0x0006
        /*0012*/ 	.short	0x0030
        /*0014*/ 	.byte	0x00, 0xf0, 0x11, 0x00


	//----- nvinfo : EIATTR_KPARAM_INFO
	.align		4
.L_13:
        /*0018*/ 	.byte	0x04, 0x17
        /*001a*/ 	.short	(.L_15 - .L_14)
.L_14:
        /*001c*/ 	.word	0x00000000
        /*0020*/ 	.short	0x0005
        /*0022*/ 	.short	0x0028
        /*0024*/ 	.byte	0x00, 0xf4, 0x21, 0x00


	//----- nvinfo : EIATTR_KPARAM_INFO
	.align		4
.L_15:
        /*0028*/ 	.byte	0x04, 0x17
        /*002a*/ 	.short	(.L_17 - .L_16)
.L_16:
        /*002c*/ 	.word	0x00000000
        /*0030*/ 	.short	0x0004
        /*0032*/ 	.short	0x0020
        /*0034*/ 	.byte	0x00, 0xf4, 0x21, 0x00


	//----- nvinfo : EIATTR_KPARAM_INFO
	.align		4
.L_17:
        /*0038*/ 	.byte	0x04, 0x17
        /*003a*/ 	.short	(.L_19 - .L_18)
.L_18:
        /*003c*/ 	.word	0x00000000
        /*0040*/ 	.short	0x0003
        /*0042*/ 	.short	0x0018
        /*0044*/ 	.byte	0x00, 0xf4, 0x21, 0x00


	//----- nvinfo : EIATTR_KPARAM_INFO
	.align		4
.L_19:
        /*0048*/ 	.byte	0x04, 0x17
        /*004a*/ 	.short	(.L_21 - .L_20)
.L_20:
        /*004c*/ 	.word	0x00000000
        /*0050*/ 	.short	0x0002
        /*0052*/ 	.short	0x0010
        /*0054*/ 	.byte	0x00, 0xf4, 0x21, 0x00


	//----- nvinfo : EIATTR_KPARAM_INFO
	.align		4
.L_21:
        /*0058*/ 	.byte	0x04, 0x17
        /*005a*/ 	.short	(.L_23 - .L_22)
.L_22:
        /*005c*/ 	.word	0x00000000
        /*0060*/ 	.short	0x0001
        /*0062*/ 	.short	0x0008
        /*0064*/ 	.byte	0x00, 0xf4, 0x21, 0x00


	//----- nvinfo : EIATTR_KPARAM_INFO
	.align		4
.L_23:
        /*0068*/ 	.byte	0x04, 0x17
        /*006a*/ 	.short	(.L_25 - .L_24)
.L_24:
        /*006c*/ 	.word	0x00000000
        /*0070*/ 	.short	0x0000
        /*0072*/ 	.short	0x0000
        /*0074*/ 	.byte	0x00, 0xf4, 0x21, 0x00


	//----- nvinfo : EIATTR_SPARSE_MMA_MASK
	.align		4
.L_25:
        /*0078*/ 	.byte	0x03, 0x50
        /*007a*/ 	.short	0x0000


	//----- nvinfo : EIATTR_MAXREG_COUNT
	.align		4
        /*007c*/ 	.byte	0x03, 0x1b
        /*007e*/ 	.short	0x00ff


	//----- nvinfo : EIATTR_EXIT_INSTR_OFFSETS
	.align		4
        /*0080*/ 	.byte	0x04, 0x1c
        /*0082*/ 	.short	(.L_27 - .L_26)


	//   ....[0]....
.L_26:
        /*0084*/ 	.word	0x00000300


	//----- nvinfo : EIATTR_REQNTID
	.align		4
.L_27:
        /*0088*/ 	.byte	0x04, 0x10
        /*008a*/ 	.short	(.L_29 - .L_28)
.L_28:
        /*008c*/ 	.word	0x00000080
        /*0090*/ 	.word	0x00000001
        /*0094*/ 	.word	0x00000001


	//----- nvinfo : EIATTR_CBANK_PARAM_SIZE
	.align		4
.L_29:
        /*0098*/ 	.byte	0x03, 0x19
        /*009a*/ 	.short	0x0034


	//----- nvinfo : EIATTR_PARAM_CBANK
	.align		4
        /*009c*/ 	.byte	0x04, 0x0a
        /*009e*/ 	.short	(.L_31 - .L_30)
	.align		4
.L_30:
        /*00a0*/ 	.word	index@(.nv.constant0.triton_poi_fused__native_batch_norm_legit_no_training_relu_30)
        /*00a4*/ 	.short	0x0210
        /*00a6*/ 	.short	0x0034


	//----- nvinfo : EIATTR_SW_WAR
	.align		4
.L_31:
        /*00a8*/ 	.byte	0x04, 0x36
        /*00aa*/ 	.short	(.L_33 - .L_32)
.L_32:
        /*00ac*/ 	.word	0x00000008
.L_33:


//--------------------- .nv.callgraph             --------------------------
	.section	.nv.callgraph,"",@"SHT_CUDA_CALLGRAPH"
	.align	4
	.sectionentsize	8
	.align		4
        /*0000*/ 	.word	0x00000000
	.align		4
        /*0004*/ 	.word	0xffffffff
	.align		4
        /*0008*/ 	.word	0x00000000
	.align		4
        /*000c*/ 	.word	0xfffffffe
	.align		4
        /*0010*/ 	.word	0x00000000
	.align		4
        /*0014*/ 	.word	0xfffffffd
	.align		4
        /*0018*/ 	.word	0x00000000
	.align		4
        /*001c*/ 	.word	0xfffffffc


//--------------------- .nv.constant4             --------------------------
	.section	.nv.constant4,"a",@progbits
	.align	8
	.align		8
.nv.constant4:
        /*0000*/ 	.dword	_$_str
	.align		8
        /*0008*/ 	.dword	_$_str_$_2


//--------------------- .text.triton_poi_fused__native_batch_norm_legit_no_training_relu_30 --------------------------
	.section	.text.triton_poi_fused__native_batch_norm_legit_no_training_relu_30,"ax",@progbits
	.align	128
        .global         triton_poi_fused__native_batch_norm_legit_no_training_relu_30
        .type           triton_poi_fused__native_batch_norm_legit_no_training_relu_30,@function
        .size           triton_poi_fused__native_batch_norm_legit_no_training_relu_30,(.L_x_1 - triton_poi_fused__native_batch_norm_legit_no_training_relu_30)
        .other          triton_poi_fused__native_batch_norm_legit_no_training_relu_30,@"STO_CUDA_ENTRY STV_DEFAULT"
triton_poi_fused__native_batch_norm_legit_no_training_relu_30:
.text.triton_poi_fused__native_batch_norm_legit_no_training_relu_30:
[----:B------:R-:W-:Y:S01]  /*0000*/  LDC R1, c[0x0][0x28] ;  /* 0x00000a00ff017b82 */ /* 0x000fe20000000800 */
[----:B------:R-:W1:Y:S07]  /*0010*/  S2R R0, SR_TID.X ;  /* 0x0000000000007919 */ /* 0x000e6e0000002100 */
[----:B------:R-:W2:Y:S01]  /*0020*/  LDC.64 R6, c[0x0][0x220] ;  /* 0x00008800ff067b82 */ /* 0x000ea20000000a00 */
[----:B------:R-:W-:Y:S01]  /*0030*/  ULDC.64 UR4, c[0x0][0x208] ;  /* 0x0000820000047ab9 */ /* 0x000fe20000000a00 */
[----:B------:R-:W3:Y:S06]  /*0040*/  S2R R3, SR_CTAID.X ;  /* 0x0000000000037919 */ /* 0x000eec0000002500 */
[----:B------:R-:W4:Y:S08]  /*0050*/  LDC.64 R4, c[0x0][0x218] ;  /* 0x00008600ff047b82 */ /* 0x000f300000000a00 */
[----:B------:R-:W5:Y:S08]  /*0060*/  LDC.64 R8, c[0x0][0x228] ;  /* 0x00008a00ff087b82 */ /* 0x000f700000000a00 */
[----:B------:R-:W4:Y:S01]  /*0070*/  LDC.64 R10, c[0x0][0x230] ;  /* 0x00008c00ff0a7b82 */ /* 0x000f220000000a00 */
[----:B-1----:R-:W-:-:S02]  /*0080*/  LOP3.LUT R0, R0, 0x7f, RZ, 0xc0, !PT ;  /* 0x0000007f00007812 */ /* 0x002fc400078ec0ff */
[----:B---3--:R-:W-:Y:S02]  /*0090*/  SHF.R.S32.HI R2, RZ, 0x18, R3 ;  /* 0x00000018ff027819 */ /* 0x008fe40000011403 */
[----:B------:R-:W-:Y:S02]  /*00a0*/  LEA R0, R3, R0, 0x7 ;  /* 0x0000000003007211 */ /* 0x000fe400078e38ff */
[----:B------:R-:W-:-:S04]  /*00b0*/  SGXT R3, R2, 0x1 ;  /* 0x000000010203781a */ /* 0x000fc80000000200 */
[----:B------:R-:W-:-:S04]  /*00c0*/  LEA.HI R3, R3, R0, RZ, 0x4 ;  /* 0x0000000003037211 */ /* 0x000fc800078f20ff */
[--C-:B------:R-:W-:Y:S02]  /*00d0*/  SHF.R.S32.HI R2, RZ, 0x4, R3.reuse ;  /* 0x00000004ff027819 */ /* 0x100fe40000011403 */
[----:B------:R-:W-:-:S04]  /*00e0*/  SHF.R.S32.HI R3, RZ, 0x1f, R3 ;  /* 0x0000001fff037819 */ /* 0x000fc80000011403 */
[----:B------:R-:W-:-:S04]  /*00f0*/  LEA.HI R3, R3, R2, RZ, 0x7 ;  /* 0x0000000203037211 */ /* 0x000fc800078f38ff */
[----:B------:R-:W-:-:S04]  /*0100*/  LOP3.LUT R3, R3, 0xffffff80, RZ, 0xc0, !PT ;  /* 0xffffff8003037812 */ /* 0x000fc800078ec0ff */
[----:B------:R-:W-:Y:S02]  /*0110*/  IADD3 R13, R2, -R3, RZ ;  /* 0x80000003020d7210 */ /* 0x000fe40007ffe0ff */
[----:B------:R-:W1:Y:S03]  /*0120*/  LDC.64 R2, c[0x0][0x210] ;  /* 0x00008400ff027b82 */ /* 0x000e660000000a00 */
[----:B--2---:R-:W-:-:S06]  /*0130*/  IMAD.WIDE R6, R13, 0x4, R6 ;  /* 0x000000040d067825 */ /* 0x004fcc00078e0206 */
[----:B------:R-:W2:Y:S01]  /*0140*/  LDG.E.EL R6, desc[UR4][R6.64] ;  /* 0x0000000406067981 */ /* 0x000ea2000c2e1900 */
[----:B----4-:R-:W-:-:S04]  /*0150*/  IMAD.WIDE R4, R13, 0x4, R4 ;  /* 0x000000040d047825 */ /* 0x010fc800078e0204 */
[C---:B-----5:R-:W-:Y:S02]  /*0160*/  IMAD.WIDE R8, R13.reuse, 0x4, R8 ;  /* 0x000000040d087825 */ /* 0x060fe400078e0208 */
[----:B------:R3:W4:Y:S02]  /*0170*/  LDG.E.EL R5, desc[UR4][R4.64] ;  /* 0x0000000404057981 */ /* 0x000724000c2e1900 */
[----:B0-----:R-:W-:Y:S02]  /*0180*/  IMAD.WIDE R10, R13, 0x4, R10 ;  /* 0x000000040d0a7825 */ /* 0x001fe400078e020a */
[----:B------:R-:W5:Y:S02]  /*0190*/  LDG.E.EL R8, desc[UR4][R8.64] ;  /* 0x0000000408087981 */ /* 0x000f64000c2e1900 */
[C---:B-1----:R-:W-:Y:S02]  /*01a0*/  IMAD.WIDE R2, R0.reuse, 0x4, R2 ;  /* 0x0000000400027825 */ /* 0x042fe400078e0202 */
[----:B------:R-:W5:Y:S04]  /*01b0*/  LDG.E.EL R11, desc[UR4][R10.64] ;  /* 0x000000040a0b7981 */ /* 0x000f68000c2e1900 */
[----:B------:R0:W4:Y:S01]  /*01c0*/  LDG.E R12, desc[UR4][R2.64] ;  /* 0x00000004020c7981 */ /* 0x000122000c1e1900 */
[----:B---3--:R-:W-:Y:S01]  /*01d0*/  HFMA2.MMA R4, -RZ, RZ, 1.625, 0 ;  /* 0x3e800000ff047435 */ /* 0x008fe200000001ff */
[----:B0-----:R-:W0:Y:S02]  /*01e0*/  LDC.64 R2, c[0x0][0x238] ;  /* 0x00008e00ff027b82 */ /* 0x001e240000000a00 */
[----:B0-----:R-:W-:-:S04]  /*01f0*/  IMAD.WIDE R2, R0, 0x4, R2 ;  /* 0x0000000400027825 */ /* 0x001fc800078e0202 */
[----:B--2---:R-:W-:-:S04]  /*0200*/  FADD R6, R6, 9.9999997473787516356e-06 ;  /* 0x3727c5ac06067421 */ /* 0x004fc80000000000 */
[----:B------:R-:W0:Y:S02]  /*0210*/  MUFU.SQRT R7, R6 ;  /* 0x0000000600077308 */ /* 0x000e240000002000 */
[C---:B0-----:R-:W-:Y:S02]  /*0220*/  FSETP.GT.AND P0, PT, R7.reuse, 8.50705917302346158658e+37, PT ;  /* 0x7e8000000700780b */ /* 0x041fe40003f04000 */
[----:B------:R-:W-:-:S11]  /*0230*/  FSETP.GEU.AND P1, PT, R7, 1.175494350822287508e-38, PT ;  /* 0x008000000700780b */ /* 0x000fd60003f2e000 */
[----:B------:R-:W-:-:S04]  /*0240*/  @P0 FMUL R7, R7, 0.25 ;  /* 0x3e80000007070820 */ /* 0x000fc80000400000 */
[----:B------:R-:W-:-:S06]  /*0250*/  @!P1 FMUL R7, R7, 16777216 ;  /* 0x4b80000007079820 */ /* 0x000fcc0000400000 */
[----:B------:R-:W0:Y:S01]  /*0260*/  MUFU.RCP R7, R7 ;  /* 0x0000000700077308 */ /* 0x000e220000001000 */
[----:B------:R-:W-:Y:S01]  /*0270*/  FSEL R4, R4, 1, P0 ;  /* 0x3f80000004047808 */ /* 0x000fe20000000000 */
[----:B----4-:R-:W-:-:S04]  /*0280*/  FADD R5, R12, -R5 ;  /* 0x800000050c057221 */ /* 0x010fc80000000000 */
[----:B------:R-:W-:-:S04]  /*0290*/  @!P1 FMUL R4, R4, 16777216 ;  /* 0x4b80000004049820 */ /* 0x000fc80000400000 */
[----:B0-----:R-:W-:-:S04]  /*02a0*/  FMUL R4, R7, R4 ;  /* 0x0000000407047220 */ /* 0x001fc80000400000 */
[----:B------:R-:W-:-:S04]  /*02b0*/  FMUL R4, R5, R4 ;  /* 0x0000000405047220 */ /* 0x000fc80000400000 */
[----:B-----5:R-:W-:-:S05]  /*02c0*/  FFMA R4, R8, R4, R11 ;  /* 0x0000000408047223 */ /* 0x020fca000000000b */
[----:B------:R-:W-:-:S04]  /*02d0*/  FSETP.GEU.AND P0, PT, R4, RZ, PT ;  /* 0x000000ff0400720b */ /* 0x000fc80003f0e000 */
[----:B------:R-:W-:-:S05]  /*02e0*/  FSEL R5, R4, RZ, P0 ;  /* 0x000000ff04057208 */ /* 0x000fca0000000000 */
[----:B------:R-:W-:Y:S01]  /*02f0*/  STG.E desc[UR4][R2.64], R5 ;  /* 0x0000000502007986 */ /* 0x000fe2000c101904 */
[----:B------:R-:W-:Y:S05]  /*0300*/  EXIT ;  /* 0x000000000000794d */ /* 0x000fea0003800000 */
.L_x_0:
[----:B------:R-:W-:-:S00]  /*0310*/  BRA `(.L_x_0) ;  /* 0xfffffffc00fc7947 */ /* 0x000fc0000383ffff */
[----:B------:R-:W-:-:S00]  /*0320*/  NOP ;  /* 0x0000000000007918 */ /* 0x000fc00000000000 */
        /* <DEDUP_REMOVED lines=13> */
.L_x_1:


//--------------------- .nv.global.init           --------------------------
	.section	.nv.global.init,"aw",@progbits
.nv.global.init:
	.type		_$_str,@object
	.size		_$_str,(_$_str_$_2 - _$_str)
_$_str:
        /*0000*/ 	.byte	0x5f, 0x5f, 0x43, 0x55, 0x44, 0x41, 0x5f, 0x46, 0x54, 0x5a, 0x00
	.type		_$_str_$_2,@object
	.size		_$_str_$_2,(.L_1 - _$_str_$_2)
_$_str_$_2:
        /*000b*/ 	.byte	0x5f, 0x5f, 0x43, 0x55, 0x44, 0x41, 0x5f, 0x50, 0x52, 0x45, 0x43, 0x5f, 0x53, 0x51, 0x52, 0x54
        /*001b*/ 	.byte	0x00
.L_1:


//--------------------- .nv.constant0.triton_poi_fused__native_batch_norm_legit_no_training_relu_30 --------------------------
	.section	.nv.constant0.triton_poi_fused__native_batch_norm_legit_no_training_relu_30,"a",@progbits
	.sectionflags	@""
	.align	4
.nv.constant0.triton_poi_fused__native_batch_norm_legit_no_training_relu_30:
	.zero		580
